//
// Generated by NVIDIA NVVM Compiler
//
// Compiler Build ID: CL-36424714
// Cuda compilation tools, release 13.0, V13.0.88
// Based on NVVM 20.0.0
//

.version 9.0
.target sm_100
.address_size 64

	// .globl	_ZN3cub18CUB_300001_SM_10006detail11EmptyKernelIvEEvv
.global .align 1 .b8 _ZN34_INTERNAL_9741f9a3_4_k_cu_23f940914cuda3std3__45__cpo5beginE[1];
.global .align 1 .b8 _ZN34_INTERNAL_9741f9a3_4_k_cu_23f940914cuda3std3__45__cpo3endE[1];
.global .align 1 .b8 _ZN34_INTERNAL_9741f9a3_4_k_cu_23f940914cuda3std3__45__cpo6cbeginE[1];
.global .align 1 .b8 _ZN34_INTERNAL_9741f9a3_4_k_cu_23f940914cuda3std3__45__cpo4cendE[1];
.global .align 1 .b8 _ZN34_INTERNAL_9741f9a3_4_k_cu_23f940914cuda3std3__45__cpo6rbeginE[1];
.global .align 1 .b8 _ZN34_INTERNAL_9741f9a3_4_k_cu_23f940914cuda3std3__45__cpo4rendE[1];
.global .align 1 .b8 _ZN34_INTERNAL_9741f9a3_4_k_cu_23f940914cuda3std3__45__cpo7crbeginE[1];
.global .align 1 .b8 _ZN34_INTERNAL_9741f9a3_4_k_cu_23f940914cuda3std3__45__cpo5crendE[1];
.global .align 1 .b8 _ZN34_INTERNAL_9741f9a3_4_k_cu_23f940914cuda3std3__436_GLOBAL__N__9741f9a3_4_k_cu_23f940916ignoreE[1];
.global .align 1 .b8 _ZN34_INTERNAL_9741f9a3_4_k_cu_23f940914cuda3std3__419piecewise_constructE[1];
.global .align 1 .b8 _ZN34_INTERNAL_9741f9a3_4_k_cu_23f940914cuda3std3__48in_placeE[1];
.global .align 1 .b8 _ZN34_INTERNAL_9741f9a3_4_k_cu_23f940914cuda3std3__420unreachable_sentinelE[1];
.global .align 1 .b8 _ZN34_INTERNAL_9741f9a3_4_k_cu_23f940914cuda3std3__47nulloptE[1];
.global .align 1 .b8 _ZN34_INTERNAL_9741f9a3_4_k_cu_23f940914cuda3std3__48unexpectE[1];
.global .align 1 .b8 _ZN34_INTERNAL_9741f9a3_4_k_cu_23f940914cuda3std6ranges3__45__cpo4swapE[1];
.global .align 1 .b8 _ZN34_INTERNAL_9741f9a3_4_k_cu_23f940914cuda3std6ranges3__45__cpo9iter_moveE[1];
.global .align 1 .b8 _ZN34_INTERNAL_9741f9a3_4_k_cu_23f940914cuda3std6ranges3__45__cpo5beginE[1];
.global .align 1 .b8 _ZN34_INTERNAL_9741f9a3_4_k_cu_23f940914cuda3std6ranges3__45__cpo3endE[1];
.global .align 1 .b8 _ZN34_INTERNAL_9741f9a3_4_k_cu_23f940914cuda3std6ranges3__45__cpo6cbeginE[1];
.global .align 1 .b8 _ZN34_INTERNAL_9741f9a3_4_k_cu_23f940914cuda3std6ranges3__45__cpo4cendE[1];
.global .align 1 .b8 _ZN34_INTERNAL_9741f9a3_4_k_cu_23f940914cuda3std6ranges3__45__cpo7advanceE[1];
.global .align 1 .b8 _ZN34_INTERNAL_9741f9a3_4_k_cu_23f940914cuda3std6ranges3__45__cpo9iter_swapE[1];
.global .align 1 .b8 _ZN34_INTERNAL_9741f9a3_4_k_cu_23f940914cuda3std6ranges3__45__cpo4nextE[1];
.global .align 1 .b8 _ZN34_INTERNAL_9741f9a3_4_k_cu_23f940914cuda3std6ranges3__45__cpo4prevE[1];
.global .align 1 .b8 _ZN34_INTERNAL_9741f9a3_4_k_cu_23f940914cuda3std6ranges3__45__cpo4dataE[1];
.global .align 1 .b8 _ZN34_INTERNAL_9741f9a3_4_k_cu_23f940914cuda3std6ranges3__45__cpo5cdataE[1];
.global .align 1 .b8 _ZN34_INTERNAL_9741f9a3_4_k_cu_23f940914cuda3std6ranges3__45__cpo4sizeE[1];
.global .align 1 .b8 _ZN34_INTERNAL_9741f9a3_4_k_cu_23f940914cuda3std6ranges3__45__cpo5ssizeE[1];
.global .align 1 .b8 _ZN34_INTERNAL_9741f9a3_4_k_cu_23f940914cuda3std6ranges3__45__cpo8distanceE[1];
.global .align 1 .b8 _ZN34_INTERNAL_9741f9a3_4_k_cu_23f940916thrust24THRUST_300001_SM_1000_NS8cuda_cub3parE[1];
.global .align 1 .b8 _ZN34_INTERNAL_9741f9a3_4_k_cu_23f940916thrust24THRUST_300001_SM_1000_NS8cuda_cub10par_nosyncE[1];
.global .align 1 .b8 _ZN34_INTERNAL_9741f9a3_4_k_cu_23f940916thrust24THRUST_300001_SM_1000_NS6system6detail10sequential3seqE[1];
.global .align 1 .b8 _ZN34_INTERNAL_9741f9a3_4_k_cu_23f940916thrust24THRUST_300001_SM_1000_NS12placeholders2_1E[1];
.global .align 1 .b8 _ZN34_INTERNAL_9741f9a3_4_k_cu_23f940916thrust24THRUST_300001_SM_1000_NS12placeholders2_2E[1];
.global .align 1 .b8 _ZN34_INTERNAL_9741f9a3_4_k_cu_23f940916thrust24THRUST_300001_SM_1000_NS12placeholders2_3E[1];
.global .align 1 .b8 _ZN34_INTERNAL_9741f9a3_4_k_cu_23f940916thrust24THRUST_300001_SM_1000_NS12placeholders2_4E[1];
.global .align 1 .b8 _ZN34_INTERNAL_9741f9a3_4_k_cu_23f940916thrust24THRUST_300001_SM_1000_NS12placeholders2_5E[1];
.global .align 1 .b8 _ZN34_INTERNAL_9741f9a3_4_k_cu_23f940916thrust24THRUST_300001_SM_1000_NS12placeholders2_6E[1];
.global .align 1 .b8 _ZN34_INTERNAL_9741f9a3_4_k_cu_23f940916thrust24THRUST_300001_SM_1000_NS12placeholders2_7E[1];
.global .align 1 .b8 _ZN34_INTERNAL_9741f9a3_4_k_cu_23f940916thrust24THRUST_300001_SM_1000_NS12placeholders2_8E[1];
.global .align 1 .b8 _ZN34_INTERNAL_9741f9a3_4_k_cu_23f940916thrust24THRUST_300001_SM_1000_NS12placeholders2_9E[1];
.global .align 1 .b8 _ZN34_INTERNAL_9741f9a3_4_k_cu_23f940916thrust24THRUST_300001_SM_1000_NS12placeholders3_10E[1];
.global .align 1 .b8 _ZN34_INTERNAL_9741f9a3_4_k_cu_23f940916thrust24THRUST_300001_SM_1000_NS3seqE[1];

.visible .entry _ZN3cub18CUB_300001_SM_10006detail11EmptyKernelIvEEvv()
{


	ret;

}


// ===== COMPILED SASS (sm_100) =====

	.target	sm_100

	.elftype	@"ET_EXEC"


//--------------------- .note.nv.tkinfo           --------------------------
	.section	.note.nv.tkinfo,"",@"SHT_NOTE"
	.sectionflags	@"SHF_NOTE_NV_TKINFO"
	.tkinfo
        /*0018*/ 	.word	0x00000002
        /*0030*/ 	.string	""
        /*0030*/ 	.string	"ptxas"
        /*0030*/ 	.string	"Cuda compilation tools, release 13.0, V13.0.88"
        /*0030*/ 	.string	"Build cuda_13.0.r13.0/compiler.36424714_0"
        /*0030*/ 	.string	"-arch sm_100 -m 64 "



//--------------------- .note.nv.cuinfo           --------------------------
	.section	.note.nv.cuinfo,"",@"SHT_NOTE"
	.sectionflags	@"SHF_NOTE_NV_CUINFO"
        /*0018*/ 	.short	0x0002
        /*001a*/ 	.short	0x0064
        /*001c*/ 	.short	0x0082
	.zero		2


//--------------------- .nv.info                  --------------------------
	.section	.nv.info,"",@"SHT_CUDA_INFO"
	.align	4


	//----- nvinfo : EIATTR_REGCOUNT
	.align		4
        /*0000*/ 	.byte	0x04, 0x2f
        /*0002*/ 	.short	(.L_44 - .L_43)
	.align		4
.L_43:
        /*0004*/ 	.word	index@(_ZN3cub18CUB_300001_SM_10006detail11EmptyKernelIvEEvv)
        /*0008*/ 	.word	0x00000004


	//----- nvinfo : EIATTR_FRAME_SIZE
	.align		4
.L_44:
        /*000c*/ 	.byte	0x04, 0x11
        /*000e*/ 	.short	(.L_46 - .L_45)
	.align		4
.L_45:
        /*0010*/ 	.word	index@(_ZN3cub18CUB_300001_SM_10006detail11EmptyKernelIvEEvv)
        /*0014*/ 	.word	0x00000000


	//----- nvinfo : EIATTR_MIN_STACK_SIZE
	.align		4
.L_46:
        /*0018*/ 	.byte	0x04, 0x12
        /*001a*/ 	.short	(.L_48 - .L_47)
	.align		4
.L_47:
        /*001c*/ 	.word	index@(_ZN3cub18CUB_300001_SM_10006detail11EmptyKernelIvEEvv)
        /*0020*/ 	.word	0x00000000
.L_48:


//--------------------- .nv.compat                --------------------------
	.section	.nv.compat,"",@"SHT_CUDA_COMPAT_INFO"
	.align	4
        /*0000*/ 	.byte	0x02, 0x09, 0x00, 0x00, 0x02, 0x02, 0x01, 0x00, 0x02, 0x05, 0x05, 0x00, 0x03, 0x07, 0x01, 0x01
        /*0010*/ 	.byte	0x02, 0x03, 0x00, 0x00, 0x02, 0x06, 0x01, 0x00, 0x04, 0x0b, 0x08, 0x00, 0x09, 0x00, 0x00, 0x00
        /*0020*/ 	.byte	0x00, 0x00, 0x00, 0x00


//--------------------- .nv.info._ZN3cub18CUB_300001_SM_10006detail11EmptyKernelIvEEvv --------------------------
	.section	.nv.info._ZN3cub18CUB_300001_SM_10006detail11EmptyKernelIvEEvv,"",@"SHT_CUDA_INFO"
	.sectionflags	@""
	.align	4


	//----- nvinfo : EIATTR_CUDA_API_VERSION
	.align		4
        /*0000*/ 	.byte	0x04, 0x37
        /*0002*/ 	.short	(.L_50 - .L_49)
.L_49:
        /*0004*/ 	.word	0x00000082


	//----- nvinfo : EIATTR_SPARSE_MMA_MASK
	.align		4
.L_50:
        /*0008*/ 	.byte	0x03, 0x50
        /*000a*/ 	.short	0x0000


	//----- nvinfo : EIATTR_MAXREG_COUNT
	.align		4
        /*000c*/ 	.byte	0x03, 0x1b
        /*000e*/ 	.short	0x00ff


	//----- nvinfo : EIATTR_MERCURY_ISA_VERSION
	.align		4
        /*0010*/ 	.byte	0x03, 0x5f
        /*0012*/ 	.short	0x0101


	//----- nvinfo : EIATTR_VRC_CTA_INIT_COUNT
	.align		4
        /*0014*/ 	.byte	0x02, 0x4a
	.zero		1
	.zero		1


	//----- nvinfo : EIATTR_EXIT_INSTR_OFFSETS
	.align		4
        /*0018*/ 	.byte	0x04, 0x1c
        /*001a*/ 	.short	(.L_52 - .L_51)


	//   ....[0]....
.L_51:
        /*001c*/ 	.word	0x00000010


	//----- nvinfo : EIATTR_SW_WAR
	.align		4
.L_52:
        /*0020*/ 	.byte	0x04, 0x36
        /*0022*/ 	.short	(.L_54 - .L_53)
.L_53:
        /*0024*/ 	.word	0x00000008
.L_54:


//--------------------- .nv.callgraph             --------------------------
	.section	.nv.callgraph,"",@"SHT_CUDA_CALLGRAPH"
	.align	4
	.sectionentsize	8
	.align		4
        /*0000*/ 	.word	0x00000000
	.align		4
        /*0004*/ 	.word	0xffffffff
	.align		4
        /*0008*/ 	.word	0x00000000
	.align		4
        /*000c*/ 	.word	0xfffffffe
	.align		4
        /*0010*/ 	.word	0x00000000
	.align		4
        /*0014*/ 	.word	0xfffffffd
	.align		4
        /*0018*/ 	.word	0x00000000
	.align		4
        /*001c*/ 	.word	0xfffffffc


//--------------------- .nv.constant4             --------------------------
	.section	.nv.constant4,"a",@progbits
	.align	8
	.align		8
.nv.constant4:
        /*0000*/ 	.dword	_ZN34_INTERNAL_9741f9a3_4_k_cu_23f940914cuda3std3__45__cpo5beginE
	.align		8
        /*0008*/ 	.dword	_ZN34_INTERNAL_9741f9a3_4_k_cu_23f940914cuda3std3__45__cpo3endE
	.align		8
        /*0010*/ 	.dword	_ZN34_INTERNAL_9741f9a3_4_k_cu_23f940914cuda3std3__45__cpo6cbeginE
	.align		8
        /*0018*/ 	.dword	_ZN34_INTERNAL_9741f9a3_4_k_cu_23f940914cuda3std3__45__cpo4cendE
	.align		8
        /*0020*/ 	.dword	_ZN34_INTERNAL_9741f9a3_4_k_cu_23f940914cuda3std3__45__cpo6rbeginE
	.align		8
        /*0028*/ 	.dword	_ZN34_INTERNAL_9741f9a3_4_k_cu_23f940914cuda3std3__45__cpo4rendE
	.align		8
        /*0030*/ 	.dword	_ZN34_INTERNAL_9741f9a3_4_k_cu_23f940914cuda3std3__45__cpo7crbeginE
	.align		8
        /*0038*/ 	.dword	_ZN34_INTERNAL_9741f9a3_4_k_cu_23f940914cuda3std3__45__cpo5crendE
	.align		8
        /*0040*/ 	.dword	_ZN34_INTERNAL_9741f9a3_4_k_cu_23f940914cuda3std3__436_GLOBAL__N__9741f9a3_4_k_cu_23f940916ignoreE
	.align		8
        /*0048*/ 	.dword	_ZN34_INTERNAL_9741f9a3_4_k_cu_23f940914cuda3std3__419piecewise_constructE
	.align		8
        /*0050*/ 	.dword	_ZN34_INTERNAL_9741f9a3_4_k_cu_23f940914cuda3std3__48in_placeE
	.align		8
        /*0058*/ 	.dword	_ZN34_INTERNAL_9741f9a3_4_k_cu_23f940914cuda3std3__420unreachable_sentinelE
	.align		8
        /*0060*/ 	.dword	_ZN34_INTERNAL_9741f9a3_4_k_cu_23f940914cuda3std3__47nulloptE
	.align		8
        /*0068*/ 	.dword	_ZN34_INTERNAL_9741f9a3_4_k_cu_23f940914cuda3std3__48unexpectE
	.align		8
        /*0070*/ 	.dword	_ZN34_INTERNAL_9741f9a3_4_k_cu_23f940914cuda3std6ranges3__45__cpo4swapE
	.align		8
        /*0078*/ 	.dword	_ZN34_INTERNAL_9741f9a3_4_k_cu_23f940914cuda3std6ranges3__45__cpo9iter_moveE
	.align		8
        /*0080*/ 	.dword	_ZN34_INTERNAL_9741f9a3_4_k_cu_23f940914cuda3std6ranges3__45__cpo5beginE
	.align		8
        /*0088*/ 	.dword	_ZN34_INTERNAL_9741f9a3_4_k_cu_23f940914cuda3std6ranges3__45__cpo3endE
	.align		8
        /*0090*/ 	.dword	_ZN34_INTERNAL_9741f9a3_4_k_cu_23f940914cuda3std6ranges3__45__cpo6cbeginE
	.align		8
        /*0098*/ 	.dword	_ZN34_INTERNAL_9741f9a3_4_k_cu_23f940914cuda3std6ranges3__45__cpo4cendE
	.align		8
        /*00a0*/ 	.dword	_ZN34_INTERNAL_9741f9a3_4_k_cu_23f940914cuda3std6ranges3__45__cpo7advanceE
	.align		8
        /*00a8*/ 	.dword	_ZN34_INTERNAL_9741f9a3_4_k_cu_23f940914cuda3std6ranges3__45__cpo9iter_swapE
	.align		8
        /*00b0*/ 	.dword	_ZN34_INTERNAL_9741f9a3_4_k_cu_23f940914cuda3std6ranges3__45__cpo4nextE
	.align		8
        /*00b8*/ 	.dword	_ZN34_INTERNAL_9741f9a3_4_k_cu_23f940914cuda3std6ranges3__45__cpo4prevE
	.align		8
        /*00c0*/ 	.dword	_ZN34_INTERNAL_9741f9a3_4_k_cu_23f940914cuda3std6ranges3__45__cpo4dataE
	.align		8
        /*00c8*/ 	.dword	_ZN34_INTERNAL_9741f9a3_4_k_cu_23f940914cuda3std6ranges3__45__cpo5cdataE
	.align		8
        /*00d0*/ 	.dword	_ZN34_INTERNAL_9741f9a3_4_k_cu_23f940914cuda3std6ranges3__45__cpo4sizeE
	.align		8
        /*00d8*/ 	.dword	_ZN34_INTERNAL_9741f9a3_4_k_cu_23f940914cuda3std6ranges3__45__cpo5ssizeE
	.align		8
        /*00e0*/ 	.dword	_ZN34_INTERNAL_9741f9a3_4_k_cu_23f940914cuda3std6ranges3__45__cpo8distanceE
	.align		8
        /*00e8*/ 	.dword	_ZN34_INTERNAL_9741f9a3_4_k_cu_23f940916thrust24THRUST_300001_SM_1000_NS8cuda_cub3parE
	.align		8
        /*00f0*/ 	.dword	_ZN34_INTERNAL_9741f9a3_4_k_cu_23f940916thrust24THRUST_300001_SM_1000_NS8cuda_cub10par_nosyncE
	.align		8
        /*00f8*/ 	.dword	_ZN34_INTERNAL_9741f9a3_4_k_cu_23f940916thrust24THRUST_300001_SM_1000_NS6system6detail10sequential3seqE
	.align		8
        /*0100*/ 	.dword	_ZN34_INTERNAL_9741f9a3_4_k_cu_23f940916thrust24THRUST_300001_SM_1000_NS12placeholders2_1E
	.align		8
        /*0108*/ 	.dword	_ZN34_INTERNAL_9741f9a3_4_k_cu_23f940916thrust24THRUST_300001_SM_1000_NS12placeholders2_2E
	.align		8
        /*0110*/ 	.dword	_ZN34_INTERNAL_9741f9a3_4_k_cu_23f940916thrust24THRUST_300001_SM_1000_NS12placeholders2_3E
	.align		8
        /*0118*/ 	.dword	_ZN34_INTERNAL_9741f9a3_4_k_cu_23f940916thrust24THRUST_300001_SM_1000_NS12placeholders2_4E
	.align		8
        /*0120*/ 	.dword	_ZN34_INTERNAL_9741f9a3_4_k_cu_23f940916thrust24THRUST_300001_SM_1000_NS12placeholders2_5E
	.align		8
        /*0128*/ 	.dword	_ZN34_INTERNAL_9741f9a3_4_k_cu_23f940916thrust24THRUST_300001_SM_1000_NS12placeholders2_6E
	.align		8
        /*0130*/ 	.dword	_ZN34_INTERNAL_9741f9a3_4_k_cu_23f940916thrust24THRUST_300001_SM_1000_NS12placeholders2_7E
	.align		8
        /*0138*/ 	.dword	_ZN34_INTERNAL_9741f9a3_4_k_cu_23f940916thrust24THRUST_300001_SM_1000_NS12placeholders2_8E
	.align		8
        /*0140*/ 	.dword	_ZN34_INTERNAL_9741f9a3_4_k_cu_23f940916thrust24THRUST_300001_SM_1000_NS12placeholders2_9E
	.align		8
        /*0148*/ 	.dword	_ZN34_INTERNAL_9741f9a3_4_k_cu_23f940916thrust24THRUST_300001_SM_1000_NS12placeholders3_10E
	.align		8
        /*0150*/ 	.dword	_ZN34_INTERNAL_9741f9a3_4_k_cu_23f940916thrust24THRUST_300001_SM_1000_NS3seqE


//--------------------- .text._ZN3cub18CUB_300001_SM_10006detail11EmptyKernelIvEEvv --------------------------
	.section	.text._ZN3cub18CUB_300001_SM_10006detail11EmptyKernelIvEEvv,"ax",@progbits
	.align	128
        .global         _ZN3cub18CUB_300001_SM_10006detail11EmptyKernelIvEEvv
        .type           _ZN3cub18CUB_300001_SM_10006detail11EmptyKernelIvEEvv,@function
        .size           _ZN3cub18CUB_300001_SM_10006detail11EmptyKernelIvEEvv,(.L_x_1 - _ZN3cub18CUB_300001_SM_10006detail11EmptyKernelIvEEvv)
        .other          _ZN3cub18CUB_300001_SM_10006detail11EmptyKernelIvEEvv,@"STO_CUDA_ENTRY STV_DEFAULT"
_ZN3cub18CUB_300001_SM_10006detail11EmptyKernelIvEEvv:
.text._ZN3cub18CUB_300001_SM_10006detail11EmptyKernelIvEEvv:
[----:B------:R-:W-:Y:S01]  /*0000*/  LDC R1, c[0x0][0x37c] ;  /* 0x0000df00ff017b82 */ /* 0x000fe20000000800 */
[----:B------:R-:W-:Y:S05]  /*0010*/  EXIT ;  /* 0x000000000000794d */ /* 0x000fea0003800000 */
.L_x_0:
[----:B------:R-:W-:-:S00]  /*0020*/  BRA `(.L_x_0) ;  /* 0xfffffffc00fc7947 */ /* 0x000fc0000383ffff */
[----:B------:R-:W-:-:S00]  /*0030*/  NOP ;  /* 0x0000000000007918 */ /* 0x000fc00000000000 */
        /* <DEDUP_REMOVED lines=12> */
.L_x_1:


//--------------------- .nv.shared.reserved.0     --------------------------
	.section	.nv.shared.reserved.0,"aw",@nobits
	.weak		__nv_reservedSMEM_offset_0_alias
	.size		__nv_reservedSMEM_offset_0_alias, 0, 64
	.other		__nv_reservedSMEM_offset_0_alias,@"STO_CUDA_RESERVED_SHARED STV_DEFAULT"
__nv_reservedSMEM_offset_0_alias:
	.zero		0
	.zero		64


//--------------------- .nv.global                --------------------------
	.section	.nv.global,"aw",@nobits
.nv.global:
	.type		_ZN34_INTERNAL_9741f9a3_4_k_cu_23f940916thrust24THRUST_300001_SM_1000_NS3seqE,@object
	.size		_ZN34_INTERNAL_9741f9a3_4_k_cu_23f940916thrust24THRUST_300001_SM_1000_NS3seqE,(_ZN34_INTERNAL_9741f9a3_4_k_cu_23f940914cuda3std3__48in_placeE - _ZN34_INTERNAL_9741f9a3_4_k_cu_23f940916thrust24THRUST_300001_SM_1000_NS3seqE)
_ZN34_INTERNAL_9741f9a3_4_k_cu_23f940916thrust24THRUST_300001_SM_1000_NS3seqE:
	.zero		1
	.type		_ZN34_INTERNAL_9741f9a3_4_k_cu_23f940914cuda3std3__48in_placeE,@object
	.size		_ZN34_INTERNAL_9741f9a3_4_k_cu_23f940914cuda3std3__48in_placeE,(_ZN34_INTERNAL_9741f9a3_4_k_cu_23f940914cuda3std6ranges3__45__cpo4sizeE - _ZN34_INTERNAL_9741f9a3_4_k_cu_23f940914cuda3std3__48in_placeE)
_ZN34_INTERNAL_9741f9a3_4_k_cu_23f940914cuda3std3__48in_placeE:
	.zero		1
	.type		_ZN34_INTERNAL_9741f9a3_4_k_cu_23f940914cuda3std6ranges3__45__cpo4sizeE,@object
	.size		_ZN34_INTERNAL_9741f9a3_4_k_cu_23f940914cuda3std6ranges3__45__cpo4sizeE,(_ZN34_INTERNAL_9741f9a3_4_k_cu_23f940916thrust24THRUST_300001_SM_1000_NS12placeholders2_3E - _ZN34_INTERNAL_9741f9a3_4_k_cu_23f940914cuda3std6ranges3__45__cpo4sizeE)
_ZN34_INTERNAL_9741f9a3_4_k_cu_23f940914cuda3std6ranges3__45__cpo4sizeE:
	.zero		1
	.type		_ZN34_INTERNAL_9741f9a3_4_k_cu_23f940916thrust24THRUST_300001_SM_1000_NS12placeholders2_3E,@object
	.size		_ZN34_INTERNAL_9741f9a3_4_k_cu_23f940916thrust24THRUST_300001_SM_1000_NS12placeholders2_3E,(_ZN34_INTERNAL_9741f9a3_4_k_cu_23f940914cuda3std3__45__cpo6cbeginE - _ZN34_INTERNAL_9741f9a3_4_k_cu_23f940916thrust24THRUST_300001_SM_1000_NS12placeholders2_3E)
_ZN34_INTERNAL_9741f9a3_4_k_cu_23f940916thrust24THRUST_300001_SM_1000_NS12placeholders2_3E:
	.zero		1
	.type		_ZN34_INTERNAL_9741f9a3_4_k_cu_23f940914cuda3std3__45__cpo6cbeginE,@object
	.size		_ZN34_INTERNAL_9741f9a3_4_k_cu_23f940914cuda3std3__45__cpo6cbeginE,(_ZN34_INTERNAL_9741f9a3_4_k_cu_23f940914cuda3std6ranges3__45__cpo6cbeginE - _ZN34_INTERNAL_9741f9a3_4_k_cu_23f940914cuda3std3__45__cpo6cbeginE)
_ZN34_INTERNAL_9741f9a3_4_k_cu_23f940914cuda3std3__45__cpo6cbeginE:
	.zero		1
	.type		_ZN34_INTERNAL_9741f9a3_4_k_cu_23f940914cuda3std6ranges3__45__cpo6cbeginE,@object
	.size		_ZN34_INTERNAL_9741f9a3_4_k_cu_23f940914cuda3std6ranges3__45__cpo6cbeginE,(_ZN34_INTERNAL_9741f9a3_4_k_cu_23f940916thrust24THRUST_300001_SM_1000_NS12placeholders2_7E - _ZN34_INTERNAL_9741f9a3_4_k_cu_23f940914cuda3std6ranges3__45__cpo6cbeginE)
_ZN34_INTERNAL_9741f9a3_4_k_cu_23f940914cuda3std6ranges3__45__cpo6cbeginE:
	.zero		1
	.type		_ZN34_INTERNAL_9741f9a3_4_k_cu_23f940916thrust24THRUST_300001_SM_1000_NS12placeholders2_7E,@object
	.size		_ZN34_INTERNAL_9741f9a3_4_k_cu_23f940916thrust24THRUST_300001_SM_1000_NS12placeholders2_7E,(_ZN34_INTERNAL_9741f9a3_4_k_cu_23f940914cuda3std3__45__cpo7crbeginE - _ZN34_INTERNAL_9741f9a3_4_k_cu_23f940916thrust24THRUST_300001_SM_1000_NS12placeholders2_7E)
_ZN34_INTERNAL_9741f9a3_4_k_cu_23f940916thrust24THRUST_300001_SM_1000_NS12placeholders2_7E:
	.zero		1
	.type		_ZN34_INTERNAL_9741f9a3_4_k_cu_23f940914cuda3std3__45__cpo7crbeginE,@object
	.size		_ZN34_INTERNAL_9741f9a3_4_k_cu_23f940914cuda3std3__45__cpo7crbeginE,(_ZN34_INTERNAL_9741f9a3_4_k_cu_23f940914cuda3std6ranges3__45__cpo4nextE - _ZN34_INTERNAL_9741f9a3_4_k_cu_23f940914cuda3std3__45__cpo7crbeginE)
_ZN34_INTERNAL_9741f9a3_4_k_cu_23f940914cuda3std3__45__cpo7crbeginE:
	.zero		1
	.type		_ZN34_INTERNAL_9741f9a3_4_k_cu_23f940914cuda3std6ranges3__45__cpo4nextE,@object
	.size		_ZN34_INTERNAL_9741f9a3_4_k_cu_23f940914cuda3std6ranges3__45__cpo4nextE,(_ZN34_INTERNAL_9741f9a3_4_k_cu_23f940914cuda3std6ranges3__45__cpo4swapE - _ZN34_INTERNAL_9741f9a3_4_k_cu_23f940914cuda3std6ranges3__45__cpo4nextE)
_ZN34_INTERNAL_9741f9a3_4_k_cu_23f940914cuda3std6ranges3__45__cpo4nextE:
	.zero		1
	.type		_ZN34_INTERNAL_9741f9a3_4_k_cu_23f940914cuda3std6ranges3__45__cpo4swapE,@object
	.size		_ZN34_INTERNAL_9741f9a3_4_k_cu_23f940914cuda3std6ranges3__45__cpo4swapE,(_ZN34_INTERNAL_9741f9a3_4_k_cu_23f940916thrust24THRUST_300001_SM_1000_NS8cuda_cub10par_nosyncE - _ZN34_INTERNAL_9741f9a3_4_k_cu_23f940914cuda3std6ranges3__45__cpo4swapE)
_ZN34_INTERNAL_9741f9a3_4_k_cu_23f940914cuda3std6ranges3__45__cpo4swapE:
	.zero		1
	.type		_ZN34_INTERNAL_9741f9a3_4_k_cu_23f940916thrust24THRUST_300001_SM_1000_NS8cuda_cub10par_nosyncE,@object
	.size		_ZN34_INTERNAL_9741f9a3_4_k_cu_23f940916thrust24THRUST_300001_SM_1000_NS8cuda_cub10par_nosyncE,(_ZN34_INTERNAL_9741f9a3_4_k_cu_23f940916thrust24THRUST_300001_SM_1000_NS12placeholders2_9E - _ZN34_INTERNAL_9741f9a3_4_k_cu_23f940916thrust24THRUST_300001_SM_1000_NS8cuda_cub10par_nosyncE)
_ZN34_INTERNAL_9741f9a3_4_k_cu_23f940916thrust24THRUST_300001_SM_1000_NS8cuda_cub10par_nosyncE:
	.zero		1
	.type		_ZN34_INTERNAL_9741f9a3_4_k_cu_23f940916thrust24THRUST_300001_SM_1000_NS12placeholders2_9E,@object
	.size		_ZN34_INTERNAL_9741f9a3_4_k_cu_23f940916thrust24THRUST_300001_SM_1000_NS12placeholders2_9E,(_ZN34_INTERNAL_9741f9a3_4_k_cu_23f940914cuda3std3__436_GLOBAL__N__9741f9a3_4_k_cu_23f940916ignoreE - _ZN34_INTERNAL_9741f9a3_4_k_cu_23f940916thrust24THRUST_300001_SM_1000_NS12placeholders2_9E)
_ZN34_INTERNAL_9741f9a3_4_k_cu_23f940916thrust24THRUST_300001_SM_1000_NS12placeholders2_9E:
	.zero		1
	.type		_ZN34_INTERNAL_9741f9a3_4_k_cu_23f940914cuda3std3__436_GLOBAL__N__9741f9a3_4_k_cu_23f940916ignoreE,@object
	.size		_ZN34_INTERNAL_9741f9a3_4_k_cu_23f940914cuda3std3__436_GLOBAL__N__9741f9a3_4_k_cu_23f940916ignoreE,(_ZN34_INTERNAL_9741f9a3_4_k_cu_23f940914cuda3std6ranges3__45__cpo4dataE - _ZN34_INTERNAL_9741f9a3_4_k_cu_23f940914cuda3std3__436_GLOBAL__N__9741f9a3_4_k_cu_23f940916ignoreE)
_ZN34_INTERNAL_9741f9a3_4_k_cu_23f940914cuda3std3__436_GLOBAL__N__9741f9a3_4_k_cu_23f940916ignoreE:
	.zero		1
	.type		_ZN34_INTERNAL_9741f9a3_4_k_cu_23f940914cuda3std6ranges3__45__cpo4dataE,@object
	.size		_ZN34_INTERNAL_9741f9a3_4_k_cu_23f940914cuda3std6ranges3__45__cpo4dataE,(_ZN34_INTERNAL_9741f9a3_4_k_cu_23f940916thrust24THRUST_300001_SM_1000_NS12placeholders2_1E - _ZN34_INTERNAL_9741f9a3_4_k_cu_23f940914cuda3std6ranges3__45__cpo4dataE)
_ZN34_INTERNAL_9741f9a3_4_k_cu_23f940914cuda3std6ranges3__45__cpo4dataE:
	.zero		1
	.type		_ZN34_INTERNAL_9741f9a3_4_k_cu_23f940916thrust24THRUST_300001_SM_1000_NS12placeholders2_1E,@object
	.size		_ZN34_INTERNAL_9741f9a3_4_k_cu_23f940916thrust24THRUST_300001_SM_1000_NS12placeholders2_1E,(_ZN34_INTERNAL_9741f9a3_4_k_cu_23f940914cuda3std3__45__cpo5beginE - _ZN34_INTERNAL_9741f9a3_4_k_cu_23f940916thrust24THRUST_300001_SM_1000_NS12placeholders2_1E)
_ZN34_INTERNAL_9741f9a3_4_k_cu_23f940916thrust24THRUST_300001_SM_1000_NS12placeholders2_1E:
	.zero		1
	.type		_ZN34_INTERNAL_9741f9a3_4_k_cu_23f940914cuda3std3__45__cpo5beginE,@object
	.size		_ZN34_INTERNAL_9741f9a3_4_k_cu_23f940914cuda3std3__45__cpo5beginE,(_ZN34_INTERNAL_9741f9a3_4_k_cu_23f940914cuda3std6ranges3__45__cpo5beginE - _ZN34_INTERNAL_9741f9a3_4_k_cu_23f940914cuda3std3__45__cpo5beginE)
_ZN34_INTERNAL_9741f9a3_4_k_cu_23f940914cuda3std3__45__cpo5beginE:
	.zero		1
	.type		_ZN34_INTERNAL_9741f9a3_4_k_cu_23f940914cuda3std6ranges3__45__cpo5beginE,@object
	.size		_ZN34_INTERNAL_9741f9a3_4_k_cu_23f940914cuda3std6ranges3__45__cpo5beginE,(_ZN34_INTERNAL_9741f9a3_4_k_cu_23f940916thrust24THRUST_300001_SM_1000_NS12placeholders2_5E - _ZN34_INTERNAL_9741f9a3_4_k_cu_23f940914cuda3std6ranges3__45__cpo5beginE)
_ZN34_INTERNAL_9741f9a3_4_k_cu_23f940914cuda3std6ranges3__45__cpo5beginE:
	.zero		1
	.type		_ZN34_INTERNAL_9741f9a3_4_k_cu_23f940916thrust24THRUST_300001_SM_1000_NS12placeholders2_5E,@object
	.size		_ZN34_INTERNAL_9741f9a3_4_k_cu_23f940916thrust24THRUST_300001_SM_1000_NS12placeholders2_5E,(_ZN34_INTERNAL_9741f9a3_4_k_cu_23f940914cuda3std3__45__cpo6rbeginE - _ZN34_INTERNAL_9741f9a3_4_k_cu_23f940916thrust24THRUST_300001_SM_1000_NS12placeholders2_5E)
_ZN34_INTERNAL_9741f9a3_4_k_cu_23f940916thrust24THRUST_300001_SM_1000_NS12placeholders2_5E:
	.zero		1
	.type		_ZN34_INTERNAL_9741f9a3_4_k_cu_23f940914cuda3std3__45__cpo6rbeginE,@object
	.size		_ZN34_INTERNAL_9741f9a3_4_k_cu_23f940914cuda3std3__45__cpo6rbeginE,(_ZN34_INTERNAL_9741f9a3_4_k_cu_23f940914cuda3std6ranges3__45__cpo7advanceE - _ZN34_INTERNAL_9741f9a3_4_k_cu_23f940914cuda3std3__45__cpo6rbeginE)
_ZN34_INTERNAL_9741f9a3_4_k_cu_23f940914cuda3std3__45__cpo6rbeginE:
	.zero		1
	.type		_ZN34_INTERNAL_9741f9a3_4_k_cu_23f940914cuda3std6ranges3__45__cpo7advanceE,@object
	.size		_ZN34_INTERNAL_9741f9a3_4_k_cu_23f940914cuda3std6ranges3__45__cpo7advanceE,(_ZN34_INTERNAL_9741f9a3_4_k_cu_23f940914cuda3std3__47nulloptE - _ZN34_INTERNAL_9741f9a3_4_k_cu_23f940914cuda3std6ranges3__45__cpo7advanceE)
_ZN34_INTERNAL_9741f9a3_4_k_cu_23f940914cuda3std6ranges3__45__cpo7advanceE:
	.zero		1
	.type		_ZN34_INTERNAL_9741f9a3_4_k_cu_23f940914cuda3std3__47nulloptE,@object
	.size		_ZN34_INTERNAL_9741f9a3_4_k_cu_23f940914cuda3std3__47nulloptE,(_ZN34_INTERNAL_9741f9a3_4_k_cu_23f940914cuda3std6ranges3__45__cpo8distanceE - _ZN34_INTERNAL_9741f9a3_4_k_cu_23f940914cuda3std3__47nulloptE)
_ZN34_INTERNAL_9741f9a3_4_k_cu_23f940914cuda3std3__47nulloptE:
	.zero		1
	.type		_ZN34_INTERNAL_9741f9a3_4_k_cu_23f940914cuda3std6ranges3__45__cpo8distanceE,@object
	.size		_ZN34_INTERNAL_9741f9a3_4_k_cu_23f940914cuda3std6ranges3__45__cpo8distanceE,(_ZN34_INTERNAL_9741f9a3_4_k_cu_23f940916thrust24THRUST_300001_SM_1000_NS12placeholders3_10E - _ZN34_INTERNAL_9741f9a3_4_k_cu_23f940914cuda3std6ranges3__45__cpo8distanceE)
_ZN34_INTERNAL_9741f9a3_4_k_cu_23f940914cuda3std6ranges3__45__cpo8distanceE:
	.zero		1
	.type		_ZN34_INTERNAL_9741f9a3_4_k_cu_23f940916thrust24THRUST_300001_SM_1000_NS12placeholders3_10E,@object
	.size		_ZN34_INTERNAL_9741f9a3_4_k_cu_23f940916thrust24THRUST_300001_SM_1000_NS12placeholders3_10E,(_ZN34_INTERNAL_9741f9a3_4_k_cu_23f940914cuda3std3__419piecewise_constructE - _ZN34_INTERNAL_9741f9a3_4_k_cu_23f940916thrust24THRUST_300001_SM_1000_NS12placeholders3_10E)
_ZN34_INTERNAL_9741f9a3_4_k_cu_23f940916thrust24THRUST_300001_SM_1000_NS12placeholders3_10E:
	.zero		1
	.type		_ZN34_INTERNAL_9741f9a3_4_k_cu_23f940914cuda3std3__419piecewise_constructE,@object
	.size		_ZN34_INTERNAL_9741f9a3_4_k_cu_23f940914cuda3std3__419piecewise_constructE,(_ZN34_INTERNAL_9741f9a3_4_k_cu_23f940914cuda3std6ranges3__45__cpo5cdataE - _ZN34_INTERNAL_9741f9a3_4_k_cu_23f940914cuda3std3__419piecewise_constructE)
_ZN34_INTERNAL_9741f9a3_4_k_cu_23f940914cuda3std3__419piecewise_constructE:
	.zero		1
	.type		_ZN34_INTERNAL_9741f9a3_4_k_cu_23f940914cuda3std6ranges3__45__cpo5cdataE,@object
	.size		_ZN34_INTERNAL_9741f9a3_4_k_cu_23f940914cuda3std6ranges3__45__cpo5cdataE,(_ZN34_INTERNAL_9741f9a3_4_k_cu_23f940916thrust24THRUST_300001_SM_1000_NS12placeholders2_2E - _ZN34_INTERNAL_9741f9a3_4_k_cu_23f940914cuda3std6ranges3__45__cpo5cdataE)
_ZN34_INTERNAL_9741f9a3_4_k_cu_23f940914cuda3std6ranges3__45__cpo5cdataE:
	.zero		1
	.type		_ZN34_INTERNAL_9741f9a3_4_k_cu_23f940916thrust24THRUST_300001_SM_1000_NS12placeholders2_2E,@object
	.size		_ZN34_INTERNAL_9741f9a3_4_k_cu_23f940916thrust24THRUST_300001_SM_1000_NS12placeholders2_2E,(_ZN34_INTERNAL_9741f9a3_4_k_cu_23f940914cuda3std3__45__cpo3endE - _ZN34_INTERNAL_9741f9a3_4_k_cu_23f940916thrust24THRUST_300001_SM_1000_NS12placeholders2_2E)
_ZN34_INTERNAL_9741f9a3_4_k_cu_23f940916thrust24THRUST_300001_SM_1000_NS12placeholders2_2E:
	.zero		1
	.type		_ZN34_INTERNAL_9741f9a3_4_k_cu_23f940914cuda3std3__45__cpo3endE,@object
	.size		_ZN34_INTERNAL_9741f9a3_4_k_cu_23f940914cuda3std3__45__cpo3endE,(_ZN34_INTERNAL_9741f9a3_4_k_cu_23f940914cuda3std6ranges3__45__cpo3endE - _ZN34_INTERNAL_9741f9a3_4_k_cu_23f940914cuda3std3__45__cpo3endE)
_ZN34_INTERNAL_9741f9a3_4_k_cu_23f940914cuda3std3__45__cpo3endE:
	.zero		1
	.type		_ZN34_INTERNAL_9741f9a3_4_k_cu_23f940914cuda3std6ranges3__45__cpo3endE,@object
	.size		_ZN34_INTERNAL_9741f9a3_4_k_cu_23f940914cuda3std6ranges3__45__cpo3endE,(_ZN34_INTERNAL_9741f9a3_4_k_cu_23f940916thrust24THRUST_300001_SM_1000_NS12placeholders2_6E - _ZN34_INTERNAL_9741f9a3_4_k_cu_23f940914cuda3std6ranges3__45__cpo3endE)
_ZN34_INTERNAL_9741f9a3_4_k_cu_23f940914cuda3std6ranges3__45__cpo3endE:
	.zero		1
	.type		_ZN34_INTERNAL_9741f9a3_4_k_cu_23f940916thrust24THRUST_300001_SM_1000_NS12placeholders2_6E,@object
	.size		_ZN34_INTERNAL_9741f9a3_4_k_cu_23f940916thrust24THRUST_300001_SM_1000_NS12placeholders2_6E,(_ZN34_INTERNAL_9741f9a3_4_k_cu_23f940914cuda3std3__45__cpo4rendE - _ZN34_INTERNAL_9741f9a3_4_k_cu_23f940916thrust24THRUST_300001_SM_1000_NS12placeholders2_6E)
_ZN34_INTERNAL_9741f9a3_4_k_cu_23f940916thrust24THRUST_300001_SM_1000_NS12placeholders2_6E:
	.zero		1
	.type		_ZN34_INTERNAL_9741f9a3_4_k_cu_23f940914cuda3std3__45__cpo4rendE,@object
	.size		_ZN34_INTERNAL_9741f9a3_4_k_cu_23f940914cuda3std3__45__cpo4rendE,(_ZN34_INTERNAL_9741f9a3_4_k_cu_23f940914cuda3std6ranges3__45__cpo9iter_swapE - _ZN34_INTERNAL_9741f9a3_4_k_cu_23f940914cuda3std3__45__cpo4rendE)
_ZN34_INTERNAL_9741f9a3_4_k_cu_23f940914cuda3std3__45__cpo4rendE:
	.zero		1
	.type		_ZN34_INTERNAL_9741f9a3_4_k_cu_23f940914cuda3std6ranges3__45__cpo9iter_swapE,@object
	.size		_ZN34_INTERNAL_9741f9a3_4_k_cu_23f940914cuda3std6ranges3__45__cpo9iter_swapE,(_ZN34_INTERNAL_9741f9a3_4_k_cu_23f940914cuda3std3__48unexpectE - _ZN34_INTERNAL_9741f9a3_4_k_cu_23f940914cuda3std6ranges3__45__cpo9iter_swapE)
_ZN34_INTERNAL_9741f9a3_4_k_cu_23f940914cuda3std6ranges3__45__cpo9iter_swapE:
	.zero		1
	.type		_ZN34_INTERNAL_9741f9a3_4_k_cu_23f940914cuda3std3__48unexpectE,@object
	.size		_ZN34_INTERNAL_9741f9a3_4_k_cu_23f940914cuda3std3__48unexpectE,(_ZN34_INTERNAL_9741f9a3_4_k_cu_23f940916thrust24THRUST_300001_SM_1000_NS8cuda_cub3parE - _ZN34_INTERNAL_9741f9a3_4_k_cu_23f940914cuda3std3__48unexpectE)
_ZN34_INTERNAL_9741f9a3_4_k_cu_23f940914cuda3std3__48unexpectE:
	.zero		1
	.type		_ZN34_INTERNAL_9741f9a3_4_k_cu_23f940916thrust24THRUST_300001_SM_1000_NS8cuda_cub3parE,@object
	.size		_ZN34_INTERNAL_9741f9a3_4_k_cu_23f940916thrust24THRUST_300001_SM_1000_NS8cuda_cub3parE,(_ZN34_INTERNAL_9741f9a3_4_k_cu_23f940916thrust24THRUST_300001_SM_1000_NS12placeholders2_4E - _ZN34_INTERNAL_9741f9a3_4_k_cu_23f940916thrust24THRUST_300001_SM_1000_NS8cuda_cub3parE)
_ZN34_INTERNAL_9741f9a3_4_k_cu_23f940916thrust24THRUST_300001_SM_1000_NS8cuda_cub3parE:
	.zero		1
	.type		_ZN34_INTERNAL_9741f9a3_4_k_cu_23f940916thrust24THRUST_300001_SM_1000_NS12placeholders2_4E,@object
	.size		_ZN34_INTERNAL_9741f9a3_4_k_cu_23f940916thrust24THRUST_300001_SM_1000_NS12placeholders2_4E,(_ZN34_INTERNAL_9741f9a3_4_k_cu_23f940914cuda3std3__45__cpo4cendE - _ZN34_INTERNAL_9741f9a3_4_k_cu_23f940916thrust24THRUST_300001_SM_1000_NS12placeholders2_4E)
_ZN34_INTERNAL_9741f9a3_4_k_cu_23f940916thrust24THRUST_300001_SM_1000_NS12placeholders2_4E:
	.zero		1
	.type		_ZN34_INTERNAL_9741f9a3_4_k_cu_23f940914cuda3std3__45__cpo4cendE,@object
	.size		_ZN34_INTERNAL_9741f9a3_4_k_cu_23f940914cuda3std3__45__cpo4cendE,(_ZN34_INTERNAL_9741f9a3_4_k_cu_23f940914cuda3std6ranges3__45__cpo4cendE - _ZN34_INTERNAL_9741f9a3_4_k_cu_23f940914cuda3std3__45__cpo4cendE)
_ZN34_INTERNAL_9741f9a3_4_k_cu_23f940914cuda3std3__45__cpo4cendE:
	.zero		1
	.type		_ZN34_INTERNAL_9741f9a3_4_k_cu_23f940914cuda3std6ranges3__45__cpo4cendE,@object
	.size		_ZN34_INTERNAL_9741f9a3_4_k_cu_23f940914cuda3std6ranges3__45__cpo4cendE,(_ZN34_INTERNAL_9741f9a3_4_k_cu_23f940914cuda3std3__420unreachable_sentinelE - _ZN34_INTERNAL_9741f9a3_4_k_cu_23f940914cuda3std6ranges3__45__cpo4cendE)
_ZN34_INTERNAL_9741f9a3_4_k_cu_23f940914cuda3std6ranges3__45__cpo4cendE:
	.zero		1
	.type		_ZN34_INTERNAL_9741f9a3_4_k_cu_23f940914cuda3std3__420unreachable_sentinelE,@object
	.size		_ZN34_INTERNAL_9741f9a3_4_k_cu_23f940914cuda3std3__420unreachable_sentinelE,(_ZN34_INTERNAL_9741f9a3_4_k_cu_23f940914cuda3std6ranges3__45__cpo5ssizeE - _ZN34_INTERNAL_9741f9a3_4_k_cu_23f940914cuda3std3__420unreachable_sentinelE)
_ZN34_INTERNAL_9741f9a3_4_k_cu_23f940914cuda3std3__420unreachable_sentinelE:
	.zero		1
	.type		_ZN34_INTERNAL_9741f9a3_4_k_cu_23f940914cuda3std6ranges3__45__cpo5ssizeE,@object
	.size		_ZN34_INTERNAL_9741f9a3_4_k_cu_23f940914cuda3std6ranges3__45__cpo5ssizeE,(_ZN34_INTERNAL_9741f9a3_4_k_cu_23f940916thrust24THRUST_300001_SM_1000_NS12placeholders2_8E - _ZN34_INTERNAL_9741f9a3_4_k_cu_23f940914cuda3std6ranges3__45__cpo5ssizeE)
_ZN34_INTERNAL_9741f9a3_4_k_cu_23f940914cuda3std6ranges3__45__cpo5ssizeE:
	.zero		1
	.type		_ZN34_INTERNAL_9741f9a3_4_k_cu_23f940916thrust24THRUST_300001_SM_1000_NS12placeholders2_8E,@object
	.size		_ZN34_INTERNAL_9741f9a3_4_k_cu_23f940916thrust24THRUST_300001_SM_1000_NS12placeholders2_8E,(_ZN34_INTERNAL_9741f9a3_4_k_cu_23f940914cuda3std3__45__cpo5crendE - _ZN34_INTERNAL_9741f9a3_4_k_cu_23f940916thrust24THRUST_300001_SM_1000_NS12placeholders2_8E)
_ZN34_INTERNAL_9741f9a3_4_k_cu_23f940916thrust24THRUST_300001_SM_1000_NS12placeholders2_8E:
	.zero		1
	.type		_ZN34_INTERNAL_9741f9a3_4_k_cu_23f940914cuda3std3__45__cpo5crendE,@object
	.size		_ZN34_INTERNAL_9741f9a3_4_k_cu_23f940914cuda3std3__45__cpo5crendE,(_ZN34_INTERNAL_9741f9a3_4_k_cu_23f940914cuda3std6ranges3__45__cpo4prevE - _ZN34_INTERNAL_9741f9a3_4_k_cu_23f940914cuda3std3__45__cpo5crendE)
_ZN34_INTERNAL_9741f9a3_4_k_cu_23f940914cuda3std3__45__cpo5crendE:
	.zero		1
	.type		_ZN34_INTERNAL_9741f9a3_4_k_cu_23f940914cuda3std6ranges3__45__cpo4prevE,@object
	.size		_ZN34_INTERNAL_9741f9a3_4_k_cu_23f940914cuda3std6ranges3__45__cpo4prevE,(_ZN34_INTERNAL_9741f9a3_4_k_cu_23f940914cuda3std6ranges3__45__cpo9iter_moveE - _ZN34_INTERNAL_9741f9a3_4_k_cu_23f940914cuda3std6ranges3__45__cpo4prevE)
_ZN34_INTERNAL_9741f9a3_4_k_cu_23f940914cuda3std6ranges3__45__cpo4prevE:
	.zero		1
	.type		_ZN34_INTERNAL_9741f9a3_4_k_cu_23f940914cuda3std6ranges3__45__cpo9iter_moveE,@object
	.size		_ZN34_INTERNAL_9741f9a3_4_k_cu_23f940914cuda3std6ranges3__45__cpo9iter_moveE,(_ZN34_INTERNAL_9741f9a3_4_k_cu_23f940916thrust24THRUST_300001_SM_1000_NS6system6detail10sequential3seqE - _ZN34_INTERNAL_9741f9a3_4_k_cu_23f940914cuda3std6ranges3__45__cpo9iter_moveE)
_ZN34_INTERNAL_9741f9a3_4_k_cu_23f940914cuda3std6ranges3__45__cpo9iter_moveE:
	.zero		1
	.type		_ZN34_INTERNAL_9741f9a3_4_k_cu_23f940916thrust24THRUST_300001_SM_1000_NS6system6detail10sequential3seqE,@object
	.size		_ZN34_INTERNAL_9741f9a3_4_k_cu_23f940916thrust24THRUST_300001_SM_1000_NS6system6detail10sequential3seqE,(.L_31 - _ZN34_INTERNAL_9741f9a3_4_k_cu_23f940916thrust24THRUST_300001_SM_1000_NS6system6detail10sequential3seqE)
_ZN34_INTERNAL_9741f9a3_4_k_cu_23f940916thrust24THRUST_300001_SM_1000_NS6system6detail10sequential3seqE:
	.zero		1
.L_31:


//--------------------- .nv.constant0._ZN3cub18CUB_300001_SM_10006detail11EmptyKernelIvEEvv --------------------------
	.section	.nv.constant0._ZN3cub18CUB_300001_SM_10006detail11EmptyKernelIvEEvv,"a",@progbits
	.sectionflags	@""
	.align	4
.nv.constant0._ZN3cub18CUB_300001_SM_10006detail11EmptyKernelIvEEvv:
	.zero		896


//--------------------- SYMBOLS --------------------------

	.type		.nv.reservedSmem.offset0,@object
	.size		.nv.reservedSmem.offset0,0x4
